//
// Generated by NVIDIA NVVM Compiler
//
// Compiler Build ID: CL-36424714
// Cuda compilation tools, release 13.0, V13.0.88
// Based on NVVM 20.0.0
//

.version 9.0
.target sm_100
.address_size 64

	// .globl	_Z4testPKfPf

.visible .entry _Z4testPKfPf(
	.param .u64 .ptr .align 1 _Z4testPKfPf_param_0,
	.param .u64 .ptr .align 1 _Z4testPKfPf_param_1
)
{
	.reg .b32 	%r<5>;
	.reg .b32 	%f<22>;
	.reg .b64 	%rd<8>;

	ld.param.u64 	%rd1, [_Z4testPKfPf_param_0];
	ld.param.u64 	%rd2, [_Z4testPKfPf_param_1];
	cvta.to.global.u64 	%rd3, %rd2;
	cvta.to.global.u64 	%rd4, %rd1;
	mov.u32 	%r1, %tid.x;
	mov.u32 	%r2, %ntid.x;
	mov.u32 	%r3, %ctaid.x;
	mad.lo.s32 	%r4, %r2, %r3, %r1;
	mul.wide.s32 	%rd5, %r4, 4;
	add.s64 	%rd6, %rd4, %rd5;
	ld.global.f32 	%f1, [%rd6];
	add.s64 	%rd7, %rd3, %rd5;
	st.global.f32 	[%rd7], %f1;
	add.f32 	%f2, %f1, 0f3F000000;
	st.global.f32 	[%rd7+16], %f2;
	add.f32 	%f3, %f1, 0f3F330000;
	st.global.f32 	[%rd7+32], %f3;
	add.f32 	%f4, %f1, 0f3F333333;
	st.global.f32 	[%rd7+48], %f4;
	abs.f32 	%f5, %f1;
	add.f32 	%f6, %f5, 0f3F000000;
	st.global.f32 	[%rd7+64], %f6;
	add.f32 	%f7, %f5, 0f3F330000;
	st.global.f32 	[%rd7+80], %f7;
	add.f32 	%f8, %f5, 0f3F333333;
	st.global.f32 	[%rd7+96], %f8;
	mul.f32 	%f9, %f1, 0f3F000000;
	st.global.f32 	[%rd7+112], %f9;
	mul.f32 	%f10, %f1, 0f3F330000;
	st.global.f32 	[%rd7+128], %f10;
	mul.f32 	%f11, %f1, 0f3F333333;
	st.global.f32 	[%rd7+144], %f11;
	max.f32 	%f12, %f1, 0f3F000000;
	st.global.f32 	[%rd7+160], %f12;
	max.f32 	%f13, %f1, 0f3F330000;
	st.global.f32 	[%rd7+176], %f13;
	max.f32 	%f14, %f1, 0f3F333333;
	st.global.f32 	[%rd7+192], %f14;
	min.f32 	%f15, %f1, 0f3F000000;
	st.global.f32 	[%rd7+208], %f15;
	min.f32 	%f16, %f1, 0f3F330000;
	st.global.f32 	[%rd7+224], %f16;
	min.f32 	%f17, %f1, 0f3F333333;
	st.global.f32 	[%rd7+240], %f17;
	cvt.rmi.f32.f32 	%f18, %f1;
	st.global.f32 	[%rd7+256], %f18;
	cvt.rmi.f32.f32 	%f19, %f9;
	st.global.f32 	[%rd7+272], %f19;
	mov.f32 	%f20, 0f3F000000;
	mul.rm.f32 	%f21, %f1, %f20;
	st.global.f32 	[%rd7+288], %f21;
	ret;

}


// ===== COMPILED SASS (sm_100) =====

	.target	sm_100

	.elftype	@"ET_EXEC"


//--------------------- .note.nv.tkinfo           --------------------------
	.section	.note.nv.tkinfo,"",@"SHT_NOTE"
	.sectionflags	@"SHF_NOTE_NV_TKINFO"
	.tkinfo
        /*0018*/ 	.word	0x00000002
        /*0030*/ 	.string	""
        /*0030*/ 	.string	"ptxas"
        /*0030*/ 	.string	"Cuda compilation tools, release 13.0, V13.0.88"
        /*0030*/ 	.string	"Build cuda_13.0.r13.0/compiler.36424714_0"
        /*0030*/ 	.string	"-arch sm_100 -m 64 "



//--------------------- .note.nv.cuinfo           --------------------------
	.section	.note.nv.cuinfo,"",@"SHT_NOTE"
	.sectionflags	@"SHF_NOTE_NV_CUINFO"
        /*0018*/ 	.short	0x0002
        /*001a*/ 	.short	0x0064
        /*001c*/ 	.short	0x0082
	.zero		2


//--------------------- .nv.info                  --------------------------
	.section	.nv.info,"",@"SHT_CUDA_INFO"
	.align	4


	//----- nvinfo : EIATTR_REGCOUNT
	.align		4
        /*0000*/ 	.byte	0x04, 0x2f
        /*0002*/ 	.short	(.L_1 - .L_0)
	.align		4
.L_0:
        /*0004*/ 	.word	index@(_Z4testPKfPf)
        /*0008*/ 	.word	0x0000001e


	//----- nvinfo : EIATTR_FRAME_SIZE
	.align		4
.L_1:
        /*000c*/ 	.byte	0x04, 0x11
        /*000e*/ 	.short	(.L_3 - .L_2)
	.align		4
.L_2:
        /*0010*/ 	.word	index@(_Z4testPKfPf)
        /*0014*/ 	.word	0x00000000


	//----- nvinfo : EIATTR_MIN_STACK_SIZE
	.align		4
.L_3:
        /*0018*/ 	.byte	0x04, 0x12
        /*001a*/ 	.short	(.L_5 - .L_4)
	.align		4
.L_4:
        /*001c*/ 	.word	index@(_Z4testPKfPf)
        /*0020*/ 	.word	0x00000000
.L_5:


//--------------------- .nv.compat                --------------------------
	.section	.nv.compat,"",@"SHT_CUDA_COMPAT_INFO"
	.align	4
        /*0000*/ 	.byte	0x02, 0x09, 0x00, 0x00, 0x02, 0x02, 0x01, 0x00, 0x02, 0x05, 0x05, 0x00, 0x03, 0x07, 0x01, 0x01
        /*0010*/ 	.byte	0x02, 0x03, 0x00, 0x00, 0x02, 0x06, 0x01, 0x00, 0x04, 0x0b, 0x08, 0x00, 0x09, 0x00, 0x00, 0x00
        /*0020*/ 	.byte	0x00, 0x00, 0x00, 0x00


//--------------------- .nv.info._Z4testPKfPf     --------------------------
	.section	.nv.info._Z4testPKfPf,"",@"SHT_CUDA_INFO"
	.sectionflags	@""
	.align	4


	//----- nvinfo : EIATTR_CUDA_API_VERSION
	.align		4
        /*0000*/ 	.byte	0x04, 0x37
        /*0002*/ 	.short	(.L_7 - .L_6)
.L_6:
        /*0004*/ 	.word	0x00000082


	//----- nvinfo : EIATTR_KPARAM_INFO
	.align		4
.L_7:
        /*0008*/ 	.byte	0x04, 0x17
        /*000a*/ 	.short	(.L_9 - .L_8)
.L_8:
        /*000c*/ 	.word	0x00000000
        /*0010*/ 	.short	0x0001
        /*0012*/ 	.short	0x0008
        /*0014*/ 	.byte	0x00, 0xf5, 0x21, 0x00


	//----- nvinfo : EIATTR_KPARAM_INFO
	.align		4
.L_9:
        /*0018*/ 	.byte	0x04, 0x17
        /*001a*/ 	.short	(.L_11 - .L_10)
.L_10:
        /*001c*/ 	.word	0x00000000
        /*0020*/ 	.short	0x0000
        /*0022*/ 	.short	0x0000
        /*0024*/ 	.byte	0x00, 0xf5, 0x21, 0x00


	//----- nvinfo : EIATTR_SPARSE_MMA_MASK
	.align		4
.L_11:
        /*0028*/ 	.byte	0x03, 0x50
        /*002a*/ 	.short	0x0000


	//----- nvinfo : EIATTR_MAXREG_COUNT
	.align		4
        /*002c*/ 	.byte	0x03, 0x1b
        /*002e*/ 	.short	0x00ff


	//----- nvinfo : EIATTR_MERCURY_ISA_VERSION
	.align		4
        /*0030*/ 	.byte	0x03, 0x5f
        /*0032*/ 	.short	0x0101


	//----- nvinfo : EIATTR_VRC_CTA_INIT_COUNT
	.align		4
        /*0034*/ 	.byte	0x02, 0x4a
	.zero		1
	.zero		1


	//----- nvinfo : EIATTR_EXIT_INSTR_OFFSETS
	.align		4
        /*0038*/ 	.byte	0x04, 0x1c
        /*003a*/ 	.short	(.L_13 - .L_12)


	//   ....[0]....
.L_12:
        /*003c*/ 	.word	0x00000300


	//----- nvinfo : EIATTR_CBANK_PARAM_SIZE
	.align		4
.L_13:
        /*0040*/ 	.byte	0x03, 0x19
        /*0042*/ 	.short	0x0010


	//----- nvinfo : EIATTR_PARAM_CBANK
	.align		4
        /*0044*/ 	.byte	0x04, 0x0a
        /*0046*/ 	.short	(.L_15 - .L_14)
	.align		4
.L_14:
        /*0048*/ 	.word	index@(.nv.constant0._Z4testPKfPf)
        /*004c*/ 	.short	0x0380
        /*004e*/ 	.short	0x0010


	//----- nvinfo : EIATTR_SW_WAR
	.align		4
.L_15:
        /*0050*/ 	.byte	0x04, 0x36
        /*0052*/ 	.short	(.L_17 - .L_16)
.L_16:
        /*0054*/ 	.word	0x00000008
.L_17:


//--------------------- .nv.callgraph             --------------------------
	.section	.nv.callgraph,"",@"SHT_CUDA_CALLGRAPH"
	.align	4
	.sectionentsize	8
	.align		4
        /*0000*/ 	.word	0x00000000
	.align		4
        /*0004*/ 	.word	0xffffffff
	.align		4
        /*0008*/ 	.word	0x00000000
	.align		4
        /*000c*/ 	.word	0xfffffffe
	.align		4
        /*0010*/ 	.word	0x00000000
	.align		4
        /*0014*/ 	.word	0xfffffffd
	.align		4
        /*0018*/ 	.word	0x00000000
	.align		4
        /*001c*/ 	.word	0xfffffffc


//--------------------- .text._Z4testPKfPf        --------------------------
	.section	.text._Z4testPKfPf,"ax",@progbits
	.align	128
        .global         _Z4testPKfPf
        .type           _Z4testPKfPf,@function
        .size           _Z4testPKfPf,(.L_x_1 - _Z4testPKfPf)
        .other          _Z4testPKfPf,@"STO_CUDA_ENTRY STV_DEFAULT"
_Z4testPKfPf:
.text._Z4testPKfPf:
[----:B------:R-:W-:Y:S01]  /*0000*/  LDC R1, c[0x0][0x37c] ;  /* 0x0000df00ff017b82 */ /* 0x000fe20000000800 */
[----:B------:R-:W0:Y:S07]  /*0010*/  S2R R7, SR_TID.X ;  /* 0x0000000000077919 */ /* 0x000e2e0000002100 */
[----:B------:R-:W1:Y:S01]  /*0020*/  LDC.64 R4, c[0x0][0x380] ;  /* 0x0000e000ff047b82 */ /* 0x000e620000000a00 */
[----:B------:R-:W0:Y:S01]  /*0030*/  LDCU UR6, c[0x0][0x360] ;  /* 0x00006c00ff0677ac */ /* 0x000e220008000800 */
[----:B------:R-:W0:Y:S01]  /*0040*/  S2R R0, SR_CTAID.X ;  /* 0x0000000000007919 */ /* 0x000e220000002500 */
[----:B------:R-:W2:Y:S05]  /*0050*/  LDCU.64 UR4, c[0x0][0x358] ;  /* 0x00006b00ff0477ac */ /* 0x000eaa0008000a00 */
[----:B------:R-:W3:Y:S01]  /*0060*/  LDC.64 R2, c[0x0][0x388] ;  /* 0x0000e200ff027b82 */ /* 0x000ee20000000a00 */
[----:B0-----:R-:W-:-:S04]  /*0070*/  IMAD R7, R0, UR6, R7 ;  /* 0x0000000600077c24 */ /* 0x001fc8000f8e0207 */
[----:B-1----:R-:W-:-:S06]  /*0080*/  IMAD.WIDE R4, R7, 0x4, R4 ;  /* 0x0000000407047825 */ /* 0x002fcc00078e0204 */
[----:B--2---:R-:W2:Y:S01]  /*0090*/  LDG.E R5, desc[UR4][R4.64] ;  /* 0x0000000404057981 */ /* 0x004ea2000c1e1900 */
[----:B---3--:R-:W-:-:S04]  /*00a0*/  IMAD.WIDE R2, R7, 0x4, R2 ;  /* 0x0000000407027825 */ /* 0x008fc800078e0202 */
[C---:B--2---:R-:W-:Y:S01]  /*00b0*/  FADD R7, R5.reuse, 0.5 ;  /* 0x3f00000005077421 */ /* 0x044fe20000000000 */
[----:B------:R-:W0:Y:S01]  /*00c0*/  FRND.FLOOR R25, R5 ;  /* 0x0000000500197307 */ /* 0x000e220000205000 */
[C---:B------:R-:W-:Y:S01]  /*00d0*/  FADD R9, R5.reuse, 0.69921875 ;  /* 0x3f33000005097421 */ /* 0x040fe20000000000 */
[C---:B------:R-:W-:Y:S01]  /*00e0*/  FADD R11, R5.reuse, 0.69999998807907104492 ;  /* 0x3f333333050b7421 */ /* 0x040fe20000000000 */
[C---:B------:R-:W-:Y:S01]  /*00f0*/  FADD R13, |R5|.reuse, 0.5 ;  /* 0x3f000000050d7421 */ /* 0x040fe20000000200 */
[----:B------:R1:W-:Y:S01]  /*0100*/  STG.E desc[UR4][R2.64+0x10], R7 ;  /* 0x0000100702007986 */ /* 0x0003e2000c101904 */
[C---:B------:R-:W-:Y:S01]  /*0110*/  FADD R15, |R5|.reuse, 0.69921875 ;  /* 0x3f330000050f7421 */ /* 0x040fe20000000200 */
[C---:B------:R-:W-:Y:S01]  /*0120*/  FADD R17, |R5|.reuse, 0.69999998807907104492 ;  /* 0x3f33333305117421 */ /* 0x040fe20000000200 */
[C---:B------:R-:W-:Y:S01]  /*0130*/  FMUL R19, R5.reuse, 0.69921875 ;  /* 0x3f33000005137820 */ /* 0x040fe20000400000 */
[----:B------:R2:W-:Y:S01]  /*0140*/  STG.E desc[UR4][R2.64+0x20], R9 ;  /* 0x0000200902007986 */ /* 0x0005e2000c101904 */
[----:B------:R-:W-:-:S02]  /*0150*/  FMNMX R21, R5, 0.5, !PT ;  /* 0x3f00000005157809 */ /* 0x000fc40007800000 */
[C---:B------:R-:W-:Y:S01]  /*0160*/  FMNMX R23, R5.reuse, 0.69921875, !PT ;  /* 0x3f33000005177809 */ /* 0x040fe20007800000 */
[----:B------:R3:W-:Y:S01]  /*0170*/  STG.E desc[UR4][R2.64+0x30], R11 ;  /* 0x0000300b02007986 */ /* 0x0007e2000c101904 */
[----:B-1----:R-:W-:-:S03]  /*0180*/  FMUL R7, R5, 0.5 ;  /* 0x3f00000005077820 */ /* 0x002fc60000400000 */
[----:B------:R1:W-:Y:S01]  /*0190*/  STG.E desc[UR4][R2.64+0x40], R13 ;  /* 0x0000400d02007986 */ /* 0x0003e2000c101904 */
[----:B------:R-:W4:Y:S03]  /*01a0*/  FRND.FLOOR R27, R7 ;  /* 0x00000007001b7307 */ /* 0x000f260000205000 */
[----:B------:R5:W-:Y:S01]  /*01b0*/  STG.E desc[UR4][R2.64+0x50], R15 ;  /* 0x0000500f02007986 */ /* 0x000be2000c101904 */
[C---:B--2---:R-:W-:Y:S01]  /*01c0*/  FMUL R9, R5.reuse, 0.69999998807907104492 ;  /* 0x3f33333305097820 */ /* 0x044fe20000400000 */
[C---:B---3--:R-:W-:Y:S02]  /*01d0*/  FMNMX R11, R5.reuse, 0.69999998807907104492, !PT ;  /* 0x3f333333050b7809 */ /* 0x048fe40007800000 */
[----:B------:R2:W-:Y:S04]  /*01e0*/  STG.E desc[UR4][R2.64+0x60], R17 ;  /* 0x0000601102007986 */ /* 0x0005e8000c101904 */
[----:B------:R3:W-:Y:S01]  /*01f0*/  STG.E desc[UR4][R2.64+0x80], R19 ;  /* 0x0000801302007986 */ /* 0x0007e2000c101904 */
[----:B-1----:R-:W-:-:S02]  /*0200*/  FMNMX R13, R5, 0.5, PT ;  /* 0x3f000000050d7809 */ /* 0x002fc40003800000 */
[C---:B-----5:R-:W-:Y:S01]  /*0210*/  FMNMX R15, R5.reuse, 0.69921875, PT ;  /* 0x3f330000050f7809 */ /* 0x060fe20003800000 */
[----:B------:R-:W-:Y:S01]  /*0220*/  STG.E desc[UR4][R2.64+0x70], R7 ;  /* 0x0000700702007986 */ /* 0x000fe2000c101904 */
[----:B--2---:R-:W-:-:S03]  /*0230*/  FMNMX R17, R5, 0.69999998807907104492, PT ;  /* 0x3f33333305117809 */ /* 0x004fc60003800000 */
[----:B------:R-:W-:Y:S01]  /*0240*/  STG.E desc[UR4][R2.64+0x90], R9 ;  /* 0x0000900902007986 */ /* 0x000fe2000c101904 */
[----:B---3--:R-:W-:-:S03]  /*0250*/  FMUL.RM R19, R5, 0.5 ;  /* 0x3f00000005137820 */ /* 0x008fc60000404000 */
[----:B------:R-:W-:Y:S04]  /*0260*/  STG.E desc[UR4][R2.64+0xa0], R21 ;  /* 0x0000a01502007986 */ /* 0x000fe8000c101904 */
[----:B------:R-:W-:Y:S04]  /*0270*/  STG.E desc[UR4][R2.64+0xb0], R23 ;  /* 0x0000b01702007986 */ /* 0x000fe8000c101904 */
[----:B------:R-:W-:Y:S04]  /*0280*/  STG.E desc[UR4][R2.64+0xc0], R11 ;  /* 0x0000c00b02007986 */ /* 0x000fe8000c101904 */
[----:B------:R-:W-:Y:S04]  /*0290*/  STG.E desc[UR4][R2.64], R5 ;  /* 0x0000000502007986 */ /* 0x000fe8000c101904 */
[----:B------:R-:W-:Y:S04]  /*02a0*/  STG.E desc[UR4][R2.64+0xd0], R13 ;  /* 0x0000d00d02007986 */ /* 0x000fe8000c101904 */
[----:B------:R-:W-:Y:S04]  /*02b0*/  STG.E desc[UR4][R2.64+0xe0], R15 ;  /* 0x0000e00f02007986 */ /* 0x000fe8000c101904 */
[----:B------:R-:W-:Y:S04]  /*02c0*/  STG.E desc[UR4][R2.64+0xf0], R17 ;  /* 0x0000f01102007986 */ /* 0x000fe8000c101904 */
[----:B0-----:R-:W-:Y:S04]  /*02d0*/  STG.E desc[UR4][R2.64+0x100], R25 ;  /* 0x0001001902007986 */ /* 0x001fe8000c101904 */
[----:B------:R-:W-:Y:S04]  /*02e0*/  STG.E desc[UR4][R2.64+0x120], R19 ;  /* 0x0001201302007986 */ /* 0x000fe8000c101904 */
[----:B----4-:R-:W-:Y:S01]  /*02f0*/  STG.E desc[UR4][R2.64+0x110], R27 ;  /* 0x0001101b02007986 */ /* 0x010fe2000c101904 */
[----:B------:R-:W-:Y:S05]  /*0300*/  EXIT ;  /* 0x000000000000794d */ /* 0x000fea0003800000 */
.L_x_0:
[----:B------:R-:W-:-:S00]  /*0310*/  BRA `(.L_x_0) ;  /* 0xfffffffc00fc7947 */ /* 0x000fc0000383ffff */
[----:B------:R-:W-:-:S00]  /*0320*/  NOP ;  /* 0x0000000000007918 */ /* 0x000fc00000000000 */
        /* <DEDUP_REMOVED lines=13> */
.L_x_1:


//--------------------- .nv.shared.reserved.0     --------------------------
	.section	.nv.shared.reserved.0,"aw",@nobits
	.weak		__nv_reservedSMEM_offset_0_alias
	.size		__nv_reservedSMEM_offset_0_alias, 0, 64
	.other		__nv_reservedSMEM_offset_0_alias,@"STO_CUDA_RESERVED_SHARED STV_DEFAULT"
__nv_reservedSMEM_offset_0_alias:
	.zero		0
	.zero		64


//--------------------- .nv.constant0._Z4testPKfPf --------------------------
	.section	.nv.constant0._Z4testPKfPf,"a",@progbits
	.sectionflags	@""
	.align	4
.nv.constant0._Z4testPKfPf:
	.zero		912


//--------------------- SYMBOLS --------------------------

	.type		.nv.reservedSmem.offset0,@object
	.size		.nv.reservedSmem.offset0,0x4
